//
// Generated by NVIDIA NVVM Compiler
//
// Compiler Build ID: CL-36424714
// Cuda compilation tools, release 13.0, V13.0.88
// Based on NVVM 20.0.0
//

.version 9.0
.target sm_100
.address_size 64

	// .globl	_Z9transposePKfPfii
// _ZZ9transposePKfPfiiE4tile has been demoted

.visible .entry _Z9transposePKfPfii(
	.param .u64 .ptr .align 1 _Z9transposePKfPfii_param_0,
	.param .u64 .ptr .align 1 _Z9transposePKfPfii_param_1,
	.param .u32 _Z9transposePKfPfii_param_2,
	.param .u32 _Z9transposePKfPfii_param_3
)
{
	.reg .pred 	%p<13>;
	.reg .b32 	%r<29>;
	.reg .b32 	%f<5>;
	.reg .b64 	%rd<13>;
	// demoted variable
	.shared .align 4 .b8 _ZZ9transposePKfPfiiE4tile[1088];
	ld.param.u64 	%rd3, [_Z9transposePKfPfii_param_0];
	ld.param.u64 	%rd4, [_Z9transposePKfPfii_param_1];
	ld.param.u32 	%r16, [_Z9transposePKfPfii_param_2];
	ld.param.u32 	%r15, [_Z9transposePKfPfii_param_3];
	cvta.to.global.u64 	%rd1, %rd3;
	cvta.to.global.u64 	%rd2, %rd4;
	mov.u32 	%r17, %ctaid.x;
	shl.b32 	%r1, %r17, 4;
	mov.u32 	%r2, %tid.x;
	add.s32 	%r3, %r1, %r2;
	mov.u32 	%r18, %ctaid.y;
	shl.b32 	%r4, %r18, 4;
	mov.u32 	%r5, %tid.y;
	add.s32 	%r19, %r4, %r5;
	setp.ge.s32 	%p1, %r3, %r15;
	shl.b32 	%r20, %r2, 2;
	mov.u32 	%r21, _ZZ9transposePKfPfiiE4tile;
	add.s32 	%r7, %r21, %r20;
	setp.ge.s32 	%p2, %r19, %r16;
	mad.lo.s32 	%r8, %r5, 68, %r7;
	or.pred  	%p3, %p1, %p2;
	@%p3 bra 	$L__BB0_2;
	mad.lo.s32 	%r22, %r19, %r15, %r3;
	mul.wide.s32 	%rd5, %r22, 4;
	add.s64 	%rd6, %rd1, %rd5;
	ld.global.f32 	%f1, [%rd6];
	st.shared.f32 	[%r8], %f1;
$L__BB0_2:
	setp.ge.s32 	%p4, %r3, %r15;
	add.s32 	%r9, %r19, 8;
	setp.ge.s32 	%p5, %r9, %r16;
	or.pred  	%p6, %p4, %p5;
	@%p6 bra 	$L__BB0_4;
	mad.lo.s32 	%r23, %r9, %r15, %r3;
	mul.wide.s32 	%rd7, %r23, 4;
	add.s64 	%rd8, %rd1, %rd7;
	ld.global.f32 	%f2, [%rd8];
	st.shared.f32 	[%r8+544], %f2;
$L__BB0_4:
	bar.sync 	0;
	add.s32 	%r10, %r4, %r2;
	add.s32 	%r11, %r1, %r5;
	setp.ge.s32 	%p7, %r10, %r16;
	shl.b32 	%r24, %r2, 6;
	add.s32 	%r25, %r7, %r24;
	setp.ge.s32 	%p8, %r11, %r15;
	shl.b32 	%r26, %r5, 2;
	add.s32 	%r12, %r25, %r26;
	or.pred  	%p9, %p7, %p8;
	@%p9 bra 	$L__BB0_6;
	ld.shared.f32 	%f3, [%r12];
	mad.lo.s32 	%r27, %r11, %r16, %r10;
	mul.wide.s32 	%rd9, %r27, 4;
	add.s64 	%rd10, %rd2, %rd9;
	st.global.f32 	[%rd10], %f3;
$L__BB0_6:
	setp.ge.s32 	%p10, %r10, %r16;
	add.s32 	%r13, %r11, 8;
	setp.ge.s32 	%p11, %r13, %r15;
	or.pred  	%p12, %p10, %p11;
	@%p12 bra 	$L__BB0_8;
	ld.shared.f32 	%f4, [%r12+32];
	mad.lo.s32 	%r28, %r13, %r16, %r10;
	mul.wide.s32 	%rd11, %r28, 4;
	add.s64 	%rd12, %rd2, %rd11;
	st.global.f32 	[%rd12], %f4;
$L__BB0_8:
	ret;

}


// ===== COMPILED SASS (sm_100) =====

	.target	sm_100

	.elftype	@"ET_EXEC"


//--------------------- .note.nv.tkinfo           --------------------------
	.section	.note.nv.tkinfo,"",@"SHT_NOTE"
	.sectionflags	@"SHF_NOTE_NV_TKINFO"
	.tkinfo
        /*0018*/ 	.word	0x00000002
        /*0030*/ 	.string	""
        /*0030*/ 	.string	"ptxas"
        /*0030*/ 	.string	"Cuda compilation tools, release 13.0, V13.0.88"
        /*0030*/ 	.string	"Build cuda_13.0.r13.0/compiler.36424714_0"
        /*0030*/ 	.string	"-arch sm_100 -m 64 "



//--------------------- .note.nv.cuinfo           --------------------------
	.section	.note.nv.cuinfo,"",@"SHT_NOTE"
	.sectionflags	@"SHF_NOTE_NV_CUINFO"
        /*0018*/ 	.short	0x0002
        /*001a*/ 	.short	0x0064
        /*001c*/ 	.short	0x0082
	.zero		2


//--------------------- .nv.info                  --------------------------
	.section	.nv.info,"",@"SHT_CUDA_INFO"
	.align	4


	//----- nvinfo : EIATTR_REGCOUNT
	.align		4
        /*0000*/ 	.byte	0x04, 0x2f
        /*0002*/ 	.short	(.L_1 - .L_0)
	.align		4
.L_0:
        /*0004*/ 	.word	index@(_Z9transposePKfPfii)
        /*0008*/ 	.word	0x00000010


	//----- nvinfo : EIATTR_FRAME_SIZE
	.align		4
.L_1:
        /*000c*/ 	.byte	0x04, 0x11
        /*000e*/ 	.short	(.L_3 - .L_2)
	.align		4
.L_2:
        /*0010*/ 	.word	index@(_Z9transposePKfPfii)
        /*0014*/ 	.word	0x00000000


	//----- nvinfo : EIATTR_MIN_STACK_SIZE
	.align		4
.L_3:
        /*0018*/ 	.byte	0x04, 0x12
        /*001a*/ 	.short	(.L_5 - .L_4)
	.align		4
.L_4:
        /*001c*/ 	.word	index@(_Z9transposePKfPfii)
        /*0020*/ 	.word	0x00000000
.L_5:


//--------------------- .nv.compat                --------------------------
	.section	.nv.compat,"",@"SHT_CUDA_COMPAT_INFO"
	.align	4
        /*0000*/ 	.byte	0x02, 0x09, 0x00, 0x00, 0x02, 0x02, 0x01, 0x00, 0x02, 0x05, 0x05, 0x00, 0x03, 0x07, 0x01, 0x01
        /*0010*/ 	.byte	0x02, 0x03, 0x00, 0x00, 0x02, 0x06, 0x01, 0x00, 0x04, 0x0b, 0x08, 0x00, 0x09, 0x00, 0x00, 0x00
        /*0020*/ 	.byte	0x00, 0x00, 0x00, 0x00


//--------------------- .nv.info._Z9transposePKfPfii --------------------------
	.section	.nv.info._Z9transposePKfPfii,"",@"SHT_CUDA_INFO"
	.sectionflags	@""
	.align	4


	//----- nvinfo : EIATTR_CUDA_API_VERSION
	.align		4
        /*0000*/ 	.byte	0x04, 0x37
        /*0002*/ 	.short	(.L_7 - .L_6)
.L_6:
        /*0004*/ 	.word	0x00000082


	//----- nvinfo : EIATTR_KPARAM_INFO
	.align		4
.L_7:
        /*0008*/ 	.byte	0x04, 0x17
        /*000a*/ 	.short	(.L_9 - .L_8)
.L_8:
        /*000c*/ 	.word	0x00000000
        /*0010*/ 	.short	0x0003
        /*0012*/ 	.short	0x0014
        /*0014*/ 	.byte	0x00, 0xf0, 0x11, 0x00


	//----- nvinfo : EIATTR_KPARAM_INFO
	.align		4
.L_9:
        /*0018*/ 	.byte	0x04, 0x17
        /*001a*/ 	.short	(.L_11 - .L_10)
.L_10:
        /*001c*/ 	.word	0x00000000
        /*0020*/ 	.short	0x0002
        /*0022*/ 	.short	0x0010
        /*0024*/ 	.byte	0x00, 0xf0, 0x11, 0x00


	//----- nvinfo : EIATTR_KPARAM_INFO
	.align		4
.L_11:
        /*0028*/ 	.byte	0x04, 0x17
        /*002a*/ 	.short	(.L_13 - .L_12)
.L_12:
        /*002c*/ 	.word	0x00000000
        /*0030*/ 	.short	0x0001
        /*0032*/ 	.short	0x0008
        /*0034*/ 	.byte	0x00, 0xf5, 0x21, 0x00


	//----- nvinfo : EIATTR_KPARAM_INFO
	.align		4
.L_13:
        /*0038*/ 	.byte	0x04, 0x17
        /*003a*/ 	.short	(.L_15 - .L_14)
.L_14:
        /*003c*/ 	.word	0x00000000
        /*0040*/ 	.short	0x0000
        /*0042*/ 	.short	0x0000
        /*0044*/ 	.byte	0x00, 0xf5, 0x21, 0x00


	//----- nvinfo : EIATTR_SPARSE_MMA_MASK
	.align		4
.L_15:
        /*0048*/ 	.byte	0x03, 0x50
        /*004a*/ 	.short	0x0000


	//----- nvinfo : EIATTR_MAXREG_COUNT
	.align		4
        /*004c*/ 	.byte	0x03, 0x1b
        /*004e*/ 	.short	0x00ff


	//----- nvinfo : EIATTR_NUM_BARRIERS
	.align		4
        /*0050*/ 	.byte	0x02, 0x4c
        /*0052*/ 	.byte	0x01
	.zero		1


	//----- nvinfo : EIATTR_MERCURY_ISA_VERSION
	.align		4
        /*0054*/ 	.byte	0x03, 0x5f
        /*0056*/ 	.short	0x0101


	//----- nvinfo : EIATTR_VRC_CTA_INIT_COUNT
	.align		4
        /*0058*/ 	.byte	0x02, 0x4a
	.zero		1
	.zero		1


	//----- nvinfo : EIATTR_EXIT_INSTR_OFFSETS
	.align		4
        /*005c*/ 	.byte	0x04, 0x1c
        /*005e*/ 	.short	(.L_17 - .L_16)


	//   ....[0]....
.L_16:
        /*0060*/ 	.word	0x000002c0


	//   ....[1]....
        /*0064*/ 	.word	0x00000320


	//----- nvinfo : EIATTR_CBANK_PARAM_SIZE
	.align		4
.L_17:
        /*0068*/ 	.byte	0x03, 0x19
        /*006a*/ 	.short	0x0018


	//----- nvinfo : EIATTR_PARAM_CBANK
	.align		4
        /*006c*/ 	.byte	0x04, 0x0a
        /*006e*/ 	.short	(.L_19 - .L_18)
	.align		4
.L_18:
        /*0070*/ 	.word	index@(.nv.constant0._Z9transposePKfPfii)
        /*0074*/ 	.short	0x0380
        /*0076*/ 	.short	0x0018


	//----- nvinfo : EIATTR_SW_WAR
	.align		4
.L_19:
        /*0078*/ 	.byte	0x04, 0x36
        /*007a*/ 	.short	(.L_21 - .L_20)
.L_20:
        /*007c*/ 	.word	0x00000008
.L_21:


//--------------------- .nv.callgraph             --------------------------
	.section	.nv.callgraph,"",@"SHT_CUDA_CALLGRAPH"
	.align	4
	.sectionentsize	8
	.align		4
        /*0000*/ 	.word	0x00000000
	.align		4
        /*0004*/ 	.word	0xffffffff
	.align		4
        /*0008*/ 	.word	0x00000000
	.align		4
        /*000c*/ 	.word	0xfffffffe
	.align		4
        /*0010*/ 	.word	0x00000000
	.align		4
        /*0014*/ 	.word	0xfffffffd
	.align		4
        /*0018*/ 	.word	0x00000000
	.align		4
        /*001c*/ 	.word	0xfffffffc


//--------------------- .text._Z9transposePKfPfii --------------------------
	.section	.text._Z9transposePKfPfii,"ax",@progbits
	.align	128
        .global         _Z9transposePKfPfii
        .type           _Z9transposePKfPfii,@function
        .size           _Z9transposePKfPfii,(.L_x_1 - _Z9transposePKfPfii)
        .other          _Z9transposePKfPfii,@"STO_CUDA_ENTRY STV_DEFAULT"
_Z9transposePKfPfii:
.text._Z9transposePKfPfii:
[----:B------:R-:W-:Y:S01]  /*0000*/  LDC R1, c[0x0][0x37c] ;  /* 0x0000df00ff017b82 */ /* 0x000fe20000000800 */
[----:B------:R-:W0:Y:S01]  /*0010*/  S2R R13, SR_TID.Y ;  /* 0x00000000000d7919 */ /* 0x000e220000002200 */
[----:B------:R-:W1:Y:S01]  /*0020*/  LDCU.64 UR8, c[0x0][0x390] ;  /* 0x00007200ff0877ac */ /* 0x000e620008000a00 */
[----:B------:R-:W0:Y:S01]  /*0030*/  S2R R8, SR_CTAID.Y ;  /* 0x0000000000087919 */ /* 0x000e220000002600 */
[----:B------:R-:W2:Y:S01]  /*0040*/  LDCU.64 UR6, c[0x0][0x358] ;  /* 0x00006b00ff0677ac */ /* 0x000ea20008000a00 */
[----:B------:R-:W3:Y:S01]  /*0050*/  S2R R6, SR_CTAID.X ;  /* 0x0000000000067919 */ /* 0x000ee20000002500 */
[----:B------:R-:W3:Y:S01]  /*0060*/  S2R R11, SR_TID.X ;  /* 0x00000000000b7919 */ /* 0x000ee20000002100 */
[----:B0-----:R-:W-:-:S04]  /*0070*/  IMAD R7, R8, 0x10, R13 ;  /* 0x0000001008077824 */ /* 0x001fc800078e020d */
[C---:B------:R-:W-:Y:S01]  /*0080*/  VIADD R9, R7.reuse, 0x8 ;  /* 0x0000000807097836 */ /* 0x040fe20000000000 */
[----:B-1----:R-:W-:Y:S02]  /*0090*/  ISETP.GE.AND P0, PT, R7, UR8, PT ;  /* 0x0000000807007c0c */ /* 0x002fe4000bf06270 */
[----:B---3--:R-:W-:Y:S02]  /*00a0*/  LEA R0, R6, R11, 0x4 ;  /* 0x0000000b06007211 */ /* 0x008fe400078e20ff */
[----:B------:R-:W-:Y:S02]  /*00b0*/  ISETP.GE.AND P1, PT, R9, UR8, PT ;  /* 0x0000000809007c0c */ /* 0x000fe4000bf26270 */
[C---:B------:R-:W-:Y:S02]  /*00c0*/  ISETP.GE.OR P0, PT, R0.reuse, UR9, P0 ;  /* 0x0000000900007c0c */ /* 0x040fe40008706670 */
[----:B------:R-:W-:-:S11]  /*00d0*/  ISETP.GE.OR P1, PT, R0, UR9, P1 ;  /* 0x0000000900007c0c */ /* 0x000fd60008f26670 */
[----:B------:R-:W0:Y:S01]  /*00e0*/  @!P0 LDC.64 R2, c[0x0][0x380] ;  /* 0x0000e000ff028b82 */ /* 0x000e220000000a00 */
[--C-:B------:R-:W-:Y:S02]  /*00f0*/  @!P0 IMAD R7, R7, UR9, R0.reuse ;  /* 0x0000000907078c24 */ /* 0x100fe4000f8e0200 */
[----:B------:R-:W-:-:S05]  /*0100*/  @!P1 IMAD R9, R9, UR9, R0 ;  /* 0x0000000909099c24 */ /* 0x000fca000f8e0200 */
[----:B------:R-:W1:Y:S01]  /*0110*/  @!P1 LDC.64 R4, c[0x0][0x380] ;  /* 0x0000e000ff049b82 */ /* 0x000e620000000a00 */
[----:B0-----:R-:W-:-:S05]  /*0120*/  @!P0 IMAD.WIDE R2, R7, 0x4, R2 ;  /* 0x0000000407028825 */ /* 0x001fca00078e0202 */
[----:B--2---:R0:W2:Y:S01]  /*0130*/  @!P0 LDG.E R7, desc[UR6][R2.64] ;  /* 0x0000000602078981 */ /* 0x0040a2000c1e1900 */
[----:B-1----:R-:W-:-:S06]  /*0140*/  @!P1 IMAD.WIDE R4, R9, 0x4, R4 ;  /* 0x0000000409049825 */ /* 0x002fcc00078e0204 */
[----:B------:R-:W3:Y:S01]  /*0150*/  @!P1 LDG.E R5, desc[UR6][R4.64] ;  /* 0x0000000604059981 */ /* 0x000ee2000c1e1900 */
[----:B------:R-:W1:Y:S01]  /*0160*/  S2UR UR5, SR_CgaCtaId ;  /* 0x00000000000579c3 */ /* 0x000e620000008800 */
[----:B------:R-:W-:Y:S01]  /*0170*/  UMOV UR4, 0x400 ;  /* 0x0000040000047882 */ /* 0x000fe20000000000 */
[----:B------:R-:W-:Y:S01]  /*0180*/  IMAD R9, R6, 0x10, R13 ;  /* 0x0000001006097824 */ /* 0x000fe200078e020d */
[----:B------:R-:W-:Y:S01]  /*0190*/  LEA R6, R8, R11, 0x4 ;  /* 0x0000000b08067211 */ /* 0x000fe200078e20ff */
[----:B-1----:R-:W-:-:S06]  /*01a0*/  ULEA UR4, UR5, UR4, 0x18 ;  /* 0x0000000405047291 */ /* 0x002fcc000f8ec0ff */
[----:B------:R-:W-:-:S05]  /*01b0*/  LEA R0, R11, UR4, 0x2 ;  /* 0x000000040b007c11 */ /* 0x000fca000f8e10ff */
[--C-:B------:R-:W-:Y:S02]  /*01c0*/  IMAD R8, R11, 0x40, R0.reuse ;  /* 0x000000400b087824 */ /* 0x100fe400078e0200 */
[----:B------:R-:W-:Y:S01]  /*01d0*/  IMAD R0, R13, 0x44, R0 ;  /* 0x000000440d007824 */ /* 0x000fe200078e0200 */
[----:B------:R-:W-:-:S04]  /*01e0*/  ISETP.GE.AND P2, PT, R9, UR9, PT ;  /* 0x0000000909007c0c */ /* 0x000fc8000bf46270 */
[----:B------:R-:W-:Y:S02]  /*01f0*/  ISETP.GE.OR P2, PT, R6, UR8, P2 ;  /* 0x0000000806007c0c */ /* 0x000fe40009746670 */
[----:B------:R-:W-:Y:S02]  /*0200*/  LEA R8, R13, R8, 0x2 ;  /* 0x000000080d087211 */ /* 0x000fe400078e10ff */
[----:B------:R-:W-:-:S09]  /*0210*/  IADD3 R13, PT, PT, R9, 0x8, RZ ;  /* 0x00000008090d7810 */ /* 0x000fd20007ffe0ff */
[----:B0-----:R-:W0:Y:S01]  /*0220*/  @!P2 LDC.64 R2, c[0x0][0x388] ;  /* 0x0000e200ff02ab82 */ /* 0x001e220000000a00 */
[----:B------:R-:W-:-:S04]  /*0230*/  @!P2 IMAD R9, R9, UR8, R6 ;  /* 0x000000080909ac24 */ /* 0x000fc8000f8e0206 */
[----:B0-----:R-:W-:Y:S01]  /*0240*/  @!P2 IMAD.WIDE R2, R9, 0x4, R2 ;  /* 0x000000040902a825 */ /* 0x001fe200078e0202 */
[----:B--2---:R-:W-:Y:S04]  /*0250*/  @!P0 STS [R0], R7 ;  /* 0x0000000700008388 */ /* 0x004fe80000000800 */
[----:B---3--:R-:W-:Y:S01]  /*0260*/  @!P1 STS [R0+0x220], R5 ;  /* 0x0002200500009388 */ /* 0x008fe20000000800 */
[----:B------:R-:W-:Y:S06]  /*0270*/  BAR.SYNC.DEFER_BLOCKING 0x0 ;  /* 0x0000000000007b1d */ /* 0x000fec0000010000 */
[----:B------:R-:W0:Y:S01]  /*0280*/  @!P2 LDS R11, [R8] ;  /* 0x00000000080ba984 */ /* 0x000e220000000800 */
[----:B------:R-:W-:-:S04]  /*0290*/  ISETP.GE.AND P0, PT, R13, UR9, PT ;  /* 0x000000090d007c0c */ /* 0x000fc8000bf06270 */
[----:B------:R-:W-:Y:S01]  /*02a0*/  ISETP.GE.OR P0, PT, R6, UR8, P0 ;  /* 0x0000000806007c0c */ /* 0x000fe20008706670 */
[----:B0-----:R0:W-:-:S12]  /*02b0*/  @!P2 STG.E desc[UR6][R2.64], R11 ;  /* 0x0000000b0200a986 */ /* 0x0011d8000c101906 */
[----:B------:R-:W-:Y:S05]  /*02c0*/  @P0 EXIT ;  /* 0x000000000000094d */ /* 0x000fea0003800000 */
[----:B------:R-:W1:Y:S01]  /*02d0*/  LDS R5, [R8+0x20] ;  /* 0x0000200008057984 */ /* 0x000e620000000800 */
[----:B0-----:R-:W0:Y:S01]  /*02e0*/  LDC.64 R2, c[0x0][0x388] ;  /* 0x0000e200ff027b82 */ /* 0x001e220000000a00 */
[----:B------:R-:W-:-:S04]  /*02f0*/  IMAD R13, R13, UR8, R6 ;  /* 0x000000080d0d7c24 */ /* 0x000fc8000f8e0206 */
[----:B0-----:R-:W-:-:S05]  /*0300*/  IMAD.WIDE R2, R13, 0x4, R2 ;  /* 0x000000040d027825 */ /* 0x001fca00078e0202 */
[----:B-1----:R-:W-:Y:S01]  /*0310*/  STG.E desc[UR6][R2.64], R5 ;  /* 0x0000000502007986 */ /* 0x002fe2000c101906 */
[----:B------:R-:W-:Y:S05]  /*0320*/  EXIT ;  /* 0x000000000000794d */ /* 0x000fea0003800000 */
.L_x_0:
[----:B------:R-:W-:-:S00]  /*0330*/  BRA `(.L_x_0) ;  /* 0xfffffffc00fc7947 */ /* 0x000fc0000383ffff */
[----:B------:R-:W-:-:S00]  /*0340*/  NOP ;  /* 0x0000000000007918 */ /* 0x000fc00000000000 */
        /* <DEDUP_REMOVED lines=11> */
.L_x_1:


//--------------------- .nv.shared._Z9transposePKfPfii --------------------------
	.section	.nv.shared._Z9transposePKfPfii,"aw",@nobits
	.sectionflags	@""
	.align	4
.nv.shared._Z9transposePKfPfii:
	.zero		2112


//--------------------- .nv.shared.reserved.0     --------------------------
	.section	.nv.shared.reserved.0,"aw",@nobits
	.weak		__nv_reservedSMEM_offset_0_alias
	.size		__nv_reservedSMEM_offset_0_alias, 0, 64
	.other		__nv_reservedSMEM_offset_0_alias,@"STO_CUDA_RESERVED_SHARED STV_DEFAULT"
__nv_reservedSMEM_offset_0_alias:
	.zero		0
	.zero		64


//--------------------- .nv.constant0._Z9transposePKfPfii --------------------------
	.section	.nv.constant0._Z9transposePKfPfii,"a",@progbits
	.sectionflags	@""
	.align	4
.nv.constant0._Z9transposePKfPfii:
	.zero		920


//--------------------- SYMBOLS --------------------------

	.type		.nv.reservedSmem.offset0,@object
	.size		.nv.reservedSmem.offset0,0x4
	.type		.nv.reservedSmem.cap,@object
	.size		.nv.reservedSmem.cap,0x4
